






.version 5.0
.target sm_50
.address_size 64






.visible .entry _Z14calculate_tempiPfS_S_iiiiffffff(
.param .u32 _Z14calculate_tempiPfS_S_iiiiffffff_param_0,
.param .u64 _Z14calculate_tempiPfS_S_iiiiffffff_param_1,
.param .u64 _Z14calculate_tempiPfS_S_iiiiffffff_param_2,
.param .u64 _Z14calculate_tempiPfS_S_iiiiffffff_param_3,
.param .u32 _Z14calculate_tempiPfS_S_iiiiffffff_param_4,
.param .u32 _Z14calculate_tempiPfS_S_iiiiffffff_param_5,
.param .u32 _Z14calculate_tempiPfS_S_iiiiffffff_param_6,
.param .u32 _Z14calculate_tempiPfS_S_iiiiffffff_param_7,
.param .f32 _Z14calculate_tempiPfS_S_iiiiffffff_param_8,
.param .f32 _Z14calculate_tempiPfS_S_iiiiffffff_param_9,
.param .f32 _Z14calculate_tempiPfS_S_iiiiffffff_param_10,
.param .f32 _Z14calculate_tempiPfS_S_iiiiffffff_param_11,
.param .f32 _Z14calculate_tempiPfS_S_iiiiffffff_param_12,
.param .f32 _Z14calculate_tempiPfS_S_iiiiffffff_param_13
)
{
.reg .pred %p<33>;
.reg .b16 %rs<9>;
.reg .f32 %f<26>;
.reg .b32 %r<58>;
.reg .f64 %fd<16>;
.reg .b64 %rd<41>;

	.shared .align 4 .b8 _Z14calculate_tempiPfS_S_iiiiffffff$__cuda_local_var_17857_39_non_const_temp_on_cuda[1024];

	.shared .align 4 .b8 _Z14calculate_tempiPfS_S_iiiiffffff$__cuda_local_var_17858_39_non_const_power_on_cuda[1024];

	.shared .align 4 .b8 _Z14calculate_tempiPfS_S_iiiiffffff$__cuda_local_var_17859_39_non_const_temp_t[1024];

ld.param.u32 %r20, [_Z14calculate_tempiPfS_S_iiiiffffff_param_0];
ld.param.u64 %rd10, [_Z14calculate_tempiPfS_S_iiiiffffff_param_1];
ld.param.u64 %rd11, [_Z14calculate_tempiPfS_S_iiiiffffff_param_2];
ld.param.u64 %rd12, [_Z14calculate_tempiPfS_S_iiiiffffff_param_3];
ld.param.u32 %r21, [_Z14calculate_tempiPfS_S_iiiiffffff_param_4];
ld.param.u32 %r22, [_Z14calculate_tempiPfS_S_iiiiffffff_param_5];
ld.param.u32 %r23, [_Z14calculate_tempiPfS_S_iiiiffffff_param_6];
ld.param.u32 %r24, [_Z14calculate_tempiPfS_S_iiiiffffff_param_7];
ld.param.f32 %f2, [_Z14calculate_tempiPfS_S_iiiiffffff_param_8];
ld.param.f32 %f3, [_Z14calculate_tempiPfS_S_iiiiffffff_param_9];
ld.param.f32 %f4, [_Z14calculate_tempiPfS_S_iiiiffffff_param_10];
ld.param.f32 %f5, [_Z14calculate_tempiPfS_S_iiiiffffff_param_11];
ld.param.f32 %f6, [_Z14calculate_tempiPfS_S_iiiiffffff_param_12];
shl.b32 %r25, %r20, 1;
mov.u32 %r26, 16;
sub.s32 %r27, %r26, %r25;
mov.u32 %r28, %ctaid.y;
mul.lo.s32 %r29, %r28, %r27;
sub.s32 %r1, %r29, %r24;
mov.u32 %r30, %ctaid.x;
mul.lo.s32 %r31, %r30, %r27;
sub.s32 %r2, %r31, %r23;
mov.u32 %r3, %tid.y;
add.s32 %r32, %r1, %r3;
mov.u32 %r4, %tid.x;
add.s32 %r33, %r2, %r4;
mad.lo.s32 %r5, %r32, %r21, %r33;
setp.gt.s32	%p1, %r32, -1;
add.s32 %r6, %r22, -1;
setp.le.s32	%p2, %r32, %r6;
and.pred %p3, %p1, %p2;
setp.gt.s32	%p4, %r33, -1;
add.s32 %r7, %r21, -1;
setp.le.s32	%p5, %r33, %r7;
and.pred %p6, %p4, %p5;
and.pred %p7, %p3, %p6;
cvt.s64.s32	%rd1, %r4;
cvt.s64.s32	%rd2, %r3;
mul.wide.s32 %rd13, %r3, 64;
mov.u64 %rd14, _Z14calculate_tempiPfS_S_iiiiffffff$__cuda_local_var_17857_39_non_const_temp_on_cuda;
add.s64 %rd15, %rd14, %rd13;
mul.wide.s32 %rd16, %r4, 4;
add.s64 %rd3, %rd15, %rd16;
mov.u64 %rd17, _Z14calculate_tempiPfS_S_iiiiffffff$__cuda_local_var_17858_39_non_const_power_on_cuda;
add.s64 %rd18, %rd17, %rd13;
add.s64 %rd4, %rd18, %rd16;
@!%p7 bra BB0_2;
bra.uni BB0_1;

BB0_1:
cvta.to.global.u64 %rd19, %rd11;
mul.wide.s32 %rd20, %r5, 4;
add.s64 %rd21, %rd19, %rd20;
ld.global.f32 %f7, [%rd21];
st.shared.f32 [%rd3], %f7;
cvta.to.global.u64 %rd22, %rd10;
add.s64 %rd23, %rd22, %rd20;
ld.global.f32 %f8, [%rd23];
st.shared.f32 [%rd4], %f8;

BB0_2:
add.s32 %r8, %r1, 15;
add.s32 %r9, %r2, 15;
bar.sync 0;
neg.s32 %r34, %r1;
shr.s32 %r35, %r1, 31;
and.b32 %r10, %r35, %r34;
mov.u32 %r36, -15;
sub.s32 %r37, %r36, %r1;
add.s32 %r38, %r22, %r37;
add.s32 %r39, %r38, 14;
setp.gt.s32	%p8, %r8, %r6;
selp.b32	%r11, %r39, 15, %p8;
neg.s32 %r40, %r2;
shr.s32 %r41, %r2, 31;
and.b32 %r12, %r41, %r40;
sub.s32 %r42, %r36, %r2;
add.s32 %r43, %r21, %r42;
add.s32 %r44, %r43, 14;
setp.gt.s32	%p9, %r9, %r7;
selp.b32	%r13, %r44, 15, %p9;
mov.u64 %rd25, _Z14calculate_tempiPfS_S_iiiiffffff$__cuda_local_var_17859_39_non_const_temp_t;
add.s64 %rd26, %rd25, %rd13;
add.s64 %rd5, %rd26, %rd16;
setp.lt.s32	%p10, %r20, 1;
@%p10 bra BB0_11;

div.rn.f32 %f9, %f6, %f2;
rcp.rn.f32 %f10, %f3;
rcp.rn.f32 %f11, %f4;
rcp.rn.f32 %f1, %f5;
setp.gt.s32	%p11, %r3, %r10;
add.s32 %r46, %r3, -1;
selp.b32	%r47, %r46, %r10, %p11;
setp.lt.s32	%p12, %r3, %r11;
add.s32 %r48, %r3, 1;
selp.b32	%r49, %r48, %r11, %p12;
setp.gt.s32	%p13, %r4, %r12;
add.s32 %r50, %r4, -1;
selp.b32	%r51, %r50, %r12, %p13;
setp.lt.s32	%p14, %r4, %r13;
add.s32 %r52, %r4, 1;
selp.b32	%r53, %r52, %r13, %p14;
cvt.f64.f32	%fd1, %f9;
mul.wide.s32 %rd28, %r49, 64;
add.s64 %rd30, %rd14, %rd28;
shl.b64 %rd31, %rd1, 2;
add.s64 %rd6, %rd30, %rd31;
mul.wide.s32 %rd32, %r47, 64;
add.s64 %rd33, %rd14, %rd32;
add.s64 %rd7, %rd33, %rd31;
cvt.f64.f32	%fd2, %f11;
shl.b64 %rd34, %rd2, 6;
add.s64 %rd35, %rd14, %rd34;
mul.wide.s32 %rd36, %r53, 4;
add.s64 %rd8, %rd35, %rd36;
mul.wide.s32 %rd37, %r51, 4;
add.s64 %rd9, %rd35, %rd37;
cvt.f64.f32	%fd3, %f10;
mov.u32 %r54, 1;
sub.s32 %r56, %r54, %r20;
mov.u32 %r57, 0;

BB0_4:
mov.u32 %r55, 14;
sub.s32 %r17, %r55, %r57;
setp.le.s32	%p15, %r4, %r17;
add.s32 %r57, %r57, 1;
setp.ge.s32	%p16, %r4, %r57;
and.pred %p17, %p15, %p16;
mov.u16 %rs8, 0;
@!%p17 bra BB0_7;
bra.uni BB0_5;

BB0_5:
setp.gt.s32	%p18, %r3, %r17;
setp.lt.s32	%p19, %r3, %r57;
or.pred %p20, %p19, %p18;
setp.lt.s32	%p21, %r4, %r12;
setp.gt.s32	%p22, %r4, %r13;
or.pred %p23, %p21, %p22;
or.pred %p24, %p20, %p23;
setp.lt.s32	%p25, %r3, %r10;
setp.gt.s32	%p26, %r3, %r11;
or.pred %p27, %p25, %p26;
or.pred %p28, %p24, %p27;
@%p28 bra BB0_7;

ld.shared.f32 %f12, [%rd3];
cvt.f64.f32	%fd4, %f12;
ld.shared.f32 %f13, [%rd4];
cvt.f64.f32	%fd5, %f13;
ld.shared.f32 %f14, [%rd7];
ld.shared.f32 %f15, [%rd6];
add.f32 %f16, %f15, %f14;
cvt.f64.f32	%fd6, %f16;
add.f64 %fd7, %fd4, %fd4;
sub.f64 %fd8, %fd6, %fd7;
fma.rn.f64 %fd9, %fd2, %fd8, %fd5;
ld.shared.f32 %f17, [%rd9];
ld.shared.f32 %f18, [%rd8];
add.f32 %f19, %f18, %f17;
cvt.f64.f32	%fd10, %f19;
sub.f64 %fd11, %fd10, %fd7;
fma.rn.f64 %fd12, %fd3, %fd11, %fd9;
mov.f32 %f20, 0f42A00000;
sub.f32 %f21, %f20, %f12;
mul.f32 %f22, %f1, %f21;
cvt.f64.f32	%fd13, %f22;
add.f64 %fd14, %fd13, %fd12;
fma.rn.f64 %fd15, %fd1, %fd14, %fd4;
cvt.rn.f32.f64	%f23, %fd15;
st.shared.f32 [%rd5], %f23;
mov.u16 %rs8, 1;

BB0_7:
bar.sync 0;
setp.eq.s32	%p29, %r56, 0;
@%p29 bra BB0_11;

setp.eq.s16	%p30, %rs8, 0;
@%p30 bra BB0_10;

ld.shared.f32 %f24, [%rd5];
st.shared.f32 [%rd3], %f24;

BB0_10:
bar.sync 0;
add.s32 %r56, %r56, 1;
setp.lt.s32	%p31, %r57, %r20;
@%p31 bra BB0_4;

BB0_11:
and.b16 %rs7, %rs8, 255;
setp.eq.s16	%p32, %rs7, 0;
@%p32 bra BB0_13;

cvta.to.global.u64 %rd38, %rd12;
ld.shared.f32 %f25, [%rd5];
mul.wide.s32 %rd39, %r5, 4;
add.s64 %rd40, %rd38, %rd39;
st.global.f32 [%rd40], %f25;

BB0_13:
ret;
}





// ===== COMPILED SASS (sm_100) =====

	.target	sm_100

	.elftype	@"ET_EXEC"


//--------------------- .note.nv.tkinfo           --------------------------
	.section	.note.nv.tkinfo,"",@"SHT_NOTE"
	.sectionflags	@"SHF_NOTE_NV_TKINFO"
	.tkinfo
        /*0018*/ 	.word	0x00000002
        /*0030*/ 	.string	""
        /*0030*/ 	.string	"ptxas"
        /*0030*/ 	.string	"Cuda compilation tools, release 13.0, V13.0.88"
        /*0030*/ 	.string	"Build cuda_13.0.r13.0/compiler.36424714_0"
        /*0030*/ 	.string	"-arch sm_100 "



//--------------------- .note.nv.cuinfo           --------------------------
	.section	.note.nv.cuinfo,"",@"SHT_NOTE"
	.sectionflags	@"SHF_NOTE_NV_CUINFO"
        /*0018*/ 	.short	0x0002
        /*001a*/ 	.short	0x0032
        /*001c*/ 	.short	0x0082
	.zero		2


//--------------------- .nv.info                  --------------------------
	.section	.nv.info,"",@"SHT_CUDA_INFO"
	.align	4


	//----- nvinfo : EIATTR_REGCOUNT
	.align		4
        /*0000*/ 	.byte	0x04, 0x2f
        /*0002*/ 	.short	(.L_1 - .L_0)
	.align		4
.L_0:
        /*0004*/ 	.word	index@(_Z14calculate_tempiPfS_S_iiiiffffff)
        /*0008*/ 	.word	0x00000020


	//----- nvinfo : EIATTR_FRAME_SIZE
	.align		4
.L_1:
        /*000c*/ 	.byte	0x04, 0x11
        /*000e*/ 	.short	(.L_3 - .L_2)
	.align		4
.L_2:
        /*0010*/ 	.word	index@($__internal_1_$__cuda_sm3x_div_rn_noftz_f32_slowpath)
        /*0014*/ 	.word	0x00000000


	//----- nvinfo : EIATTR_FRAME_SIZE
	.align		4
.L_3:
        /*0018*/ 	.byte	0x04, 0x11
        /*001a*/ 	.short	(.L_5 - .L_4)
	.align		4
.L_4:
        /*001c*/ 	.word	index@($__internal_0_$__cuda_sm20_rcp_rn_f32_slowpath)
        /*0020*/ 	.word	0x00000000


	//----- nvinfo : EIATTR_FRAME_SIZE
	.align		4
.L_5:
        /*0024*/ 	.byte	0x04, 0x11
        /*0026*/ 	.short	(.L_7 - .L_6)
	.align		4
.L_6:
        /*0028*/ 	.word	index@(_Z14calculate_tempiPfS_S_iiiiffffff)
        /*002c*/ 	.word	0x00000000


	//----- nvinfo : EIATTR_MIN_STACK_SIZE
	.align		4
.L_7:
        /*0030*/ 	.byte	0x04, 0x12
        /*0032*/ 	.short	(.L_9 - .L_8)
	.align		4
.L_8:
        /*0034*/ 	.word	index@(_Z14calculate_tempiPfS_S_iiiiffffff)
        /*0038*/ 	.word	0x00000000
.L_9:


//--------------------- .nv.compat                --------------------------
	.section	.nv.compat,"",@"SHT_CUDA_COMPAT_INFO"
	.align	4
        /*0000*/ 	.byte	0x02, 0x09, 0x00, 0x00, 0x02, 0x02, 0x01, 0x00, 0x02, 0x05, 0x05, 0x00, 0x03, 0x07, 0x01, 0x01
        /*0010*/ 	.byte	0x02, 0x03, 0x00, 0x00, 0x02, 0x06, 0x01, 0x00, 0x04, 0x0b, 0x08, 0x00, 0x01, 0x00, 0x00, 0x00
        /*0020*/ 	.byte	0x00, 0x00, 0x00, 0x00


//--------------------- .nv.info._Z14calculate_tempiPfS_S_iiiiffffff --------------------------
	.section	.nv.info._Z14calculate_tempiPfS_S_iiiiffffff,"",@"SHT_CUDA_INFO"
	.sectionflags	@""
	.align	4


	//----- nvinfo : EIATTR_CUDA_API_VERSION
	.align		4
        /*0000*/ 	.byte	0x04, 0x37
        /*0002*/ 	.short	(.L_11 - .L_10)
.L_10:
        /*0004*/ 	.word	0x00000082


	//----- nvinfo : EIATTR_KPARAM_INFO
	.align		4
.L_11:
        /*0008*/ 	.byte	0x04, 0x17
        /*000a*/ 	.short	(.L_13 - .L_12)
.L_12:
        /*000c*/ 	.word	0x00000000
        /*0010*/ 	.short	0x000d
        /*0012*/ 	.short	0x0044
        /*0014*/ 	.byte	0x00, 0xf0, 0x11, 0x00


	//----- nvinfo : EIATTR_KPARAM_INFO
	.align		4
.L_13:
        /*0018*/ 	.byte	0x04, 0x17
        /*001a*/ 	.short	(.L_15 - .L_14)
.L_14:
        /*001c*/ 	.word	0x00000000
        /*0020*/ 	.short	0x000c
        /*0022*/ 	.short	0x0040
        /*0024*/ 	.byte	0x00, 0xf0, 0x11, 0x00


	//----- nvinfo : EIATTR_KPARAM_INFO
	.align		4
.L_15:
        /*0028*/ 	.byte	0x04, 0x17
        /*002a*/ 	.short	(.L_17 - .L_16)
.L_16:
        /*002c*/ 	.word	0x00000000
        /*0030*/ 	.short	0x000b
        /*0032*/ 	.short	0x003c
        /*0034*/ 	.byte	0x00, 0xf0, 0x11, 0x00


	//----- nvinfo : EIATTR_KPARAM_INFO
	.align		4
.L_17:
        /*0038*/ 	.byte	0x04, 0x17
        /*003a*/ 	.short	(.L_19 - .L_18)
.L_18:
        /*003c*/ 	.word	0x00000000
        /*0040*/ 	.short	0x000a
        /*0042*/ 	.short	0x0038
        /*0044*/ 	.byte	0x00, 0xf0, 0x11, 0x00


	//----- nvinfo : EIATTR_KPARAM_INFO
	.align		4
.L_19:
        /*0048*/ 	.byte	0x04, 0x17
        /*004a*/ 	.short	(.L_21 - .L_20)
.L_20:
        /*004c*/ 	.word	0x00000000
        /*0050*/ 	.short	0x0009
        /*0052*/ 	.short	0x0034
        /*0054*/ 	.byte	0x00, 0xf0, 0x11, 0x00


	//----- nvinfo : EIATTR_KPARAM_INFO
	.align		4
.L_21:
        /*0058*/ 	.byte	0x04, 0x17
        /*005a*/ 	.short	(.L_23 - .L_22)
.L_22:
        /*005c*/ 	.word	0x00000000
        /*0060*/ 	.short	0x0008
        /*0062*/ 	.short	0x0030
        /*0064*/ 	.byte	0x00, 0xf0, 0x11, 0x00


	//----- nvinfo : EIATTR_KPARAM_INFO
	.align		4
.L_23:
        /*0068*/ 	.byte	0x04, 0x17
        /*006a*/ 	.short	(.L_25 - .L_24)
.L_24:
        /*006c*/ 	.word	0x00000000
        /*0070*/ 	.short	0x0007
        /*0072*/ 	.short	0x002c
        /*0074*/ 	.byte	0x00, 0xf0, 0x11, 0x00


	//----- nvinfo : EIATTR_KPARAM_INFO
	.align		4
.L_25:
        /*0078*/ 	.byte	0x04, 0x17
        /*007a*/ 	.short	(.L_27 - .L_26)
.L_26:
        /*007c*/ 	.word	0x00000000
        /*0080*/ 	.short	0x0006
        /*0082*/ 	.short	0x0028
        /*0084*/ 	.byte	0x00, 0xf0, 0x11, 0x00


	//----- nvinfo : EIATTR_KPARAM_INFO
	.align		4
.L_27:
        /*0088*/ 	.byte	0x04, 0x17
        /*008a*/ 	.short	(.L_29 - .L_28)
.L_28:
        /*008c*/ 	.word	0x00000000
        /*0090*/ 	.short	0x0005
        /*0092*/ 	.short	0x0024
        /*0094*/ 	.byte	0x00, 0xf0, 0x11, 0x00


	//----- nvinfo : EIATTR_KPARAM_INFO
	.align		4
.L_29:
        /*0098*/ 	.byte	0x04, 0x17
        /*009a*/ 	.short	(.L_31 - .L_30)
.L_30:
        /*009c*/ 	.word	0x00000000
        /*00a0*/ 	.short	0x0004
        /*00a2*/ 	.short	0x0020
        /*00a4*/ 	.byte	0x00, 0xf0, 0x11, 0x00


	//----- nvinfo : EIATTR_KPARAM_INFO
	.align		4
.L_31:
        /*00a8*/ 	.byte	0x04, 0x17
        /*00aa*/ 	.short	(.L_33 - .L_32)
.L_32:
        /*00ac*/ 	.word	0x00000000
        /*00b0*/ 	.short	0x0003
        /*00b2*/ 	.short	0x0018
        /*00b4*/ 	.byte	0x00, 0xf0, 0x21, 0x00


	//----- nvinfo : EIATTR_KPARAM_INFO
	.align		4
.L_33:
        /*00b8*/ 	.byte	0x04, 0x17
        /*00ba*/ 	.short	(.L_35 - .L_34)
.L_34:
        /*00bc*/ 	.word	0x00000000
        /*00c0*/ 	.short	0x0002
        /*00c2*/ 	.short	0x0010
        /*00c4*/ 	.byte	0x00, 0xf0, 0x21, 0x00


	//----- nvinfo : EIATTR_KPARAM_INFO
	.align		4
.L_35:
        /*00c8*/ 	.byte	0x04, 0x17
        /*00ca*/ 	.short	(.L_37 - .L_36)
.L_36:
        /*00cc*/ 	.word	0x00000000
        /*00d0*/ 	.short	0x0001
        /*00d2*/ 	.short	0x0008
        /*00d4*/ 	.byte	0x00, 0xf0, 0x21, 0x00


	//----- nvinfo : EIATTR_KPARAM_INFO
	.align		4
.L_37:
        /*00d8*/ 	.byte	0x04, 0x17
        /*00da*/ 	.short	(.L_39 - .L_38)
.L_38:
        /*00dc*/ 	.word	0x00000000
        /*00e0*/ 	.short	0x0000
        /*00e2*/ 	.short	0x0000
        /*00e4*/ 	.byte	0x00, 0xf0, 0x11, 0x00


	//----- nvinfo : EIATTR_SPARSE_MMA_MASK
	.align		4
.L_39:
        /*00e8*/ 	.byte	0x03, 0x50
        /*00ea*/ 	.short	0x0000


	//----- nvinfo : EIATTR_MAXREG_COUNT
	.align		4
        /*00ec*/ 	.byte	0x03, 0x1b
        /*00ee*/ 	.short	0x00ff


	//----- nvinfo : EIATTR_NUM_BARRIERS
	.align		4
        /*00f0*/ 	.byte	0x02, 0x4c
        /*00f2*/ 	.byte	0x01
	.zero		1


	//----- nvinfo : EIATTR_MERCURY_ISA_VERSION
	.align		4
        /*00f4*/ 	.byte	0x03, 0x5f
        /*00f6*/ 	.short	0x0101


	//----- nvinfo : EIATTR_VRC_CTA_INIT_COUNT
	.align		4
        /*00f8*/ 	.byte	0x02, 0x4a
	.zero		1
	.zero		1


	//----- nvinfo : EIATTR_EXIT_INSTR_OFFSETS
	.align		4
        /*00fc*/ 	.byte	0x04, 0x1c
        /*00fe*/ 	.short	(.L_41 - .L_40)


	//   ....[0]....
.L_40:
        /*0100*/ 	.word	0x00000c70


	//   ....[1]....
        /*0104*/ 	.word	0x00000cc0


	//----- nvinfo : EIATTR_CRS_STACK_SIZE
	.align		4
.L_41:
        /*0108*/ 	.byte	0x04, 0x1e
        /*010a*/ 	.short	(.L_43 - .L_42)
.L_42:
        /*010c*/ 	.word	0x00000000


	//----- nvinfo : EIATTR_CBANK_PARAM_SIZE
	.align		4
.L_43:
        /*0110*/ 	.byte	0x03, 0x19
        /*0112*/ 	.short	0x0048


	//----- nvinfo : EIATTR_PARAM_CBANK
	.align		4
        /*0114*/ 	.byte	0x04, 0x0a
        /*0116*/ 	.short	(.L_45 - .L_44)
	.align		4
.L_44:
        /*0118*/ 	.word	index@(.nv.constant0._Z14calculate_tempiPfS_S_iiiiffffff)
        /*011c*/ 	.short	0x0380
        /*011e*/ 	.short	0x0048


	//----- nvinfo : EIATTR_SW_WAR
	.align		4
.L_45:
        /*0120*/ 	.byte	0x04, 0x36
        /*0122*/ 	.short	(.L_47 - .L_46)
.L_46:
        /*0124*/ 	.word	0x00000008
.L_47:


//--------------------- .nv.callgraph             --------------------------
	.section	.nv.callgraph,"",@"SHT_CUDA_CALLGRAPH"
	.align	4
	.sectionentsize	8
	.align		4
        /*0000*/ 	.word	0x00000000
	.align		4
        /*0004*/ 	.word	0xffffffff
	.align		4
        /*0008*/ 	.word	0x00000000
	.align		4
        /*000c*/ 	.word	0xfffffffe
	.align		4
        /*0010*/ 	.word	0x00000000
	.align		4
        /*0014*/ 	.word	0xfffffffd
	.align		4
        /*0018*/ 	.word	0x00000000
	.align		4
        /*001c*/ 	.word	0xfffffffc


//--------------------- .text._Z14calculate_tempiPfS_S_iiiiffffff --------------------------
	.section	.text._Z14calculate_tempiPfS_S_iiiiffffff,"ax",@progbits
	.align	128
        .global         _Z14calculate_tempiPfS_S_iiiiffffff
        .type           _Z14calculate_tempiPfS_S_iiiiffffff,@function
        .size           _Z14calculate_tempiPfS_S_iiiiffffff,(.L_x_24 - _Z14calculate_tempiPfS_S_iiiiffffff)
        .other          _Z14calculate_tempiPfS_S_iiiiffffff,@"STO_CUDA_ENTRY STV_DEFAULT"
_Z14calculate_tempiPfS_S_iiiiffffff:
.text._Z14calculate_tempiPfS_S_iiiiffffff:
[----:B------:R-:W-:Y:S01]  /*0000*/  LDC R1, c[0x0][0x37c] ;  /* 0x0000df00ff017b82 */ /* 0x000fe20000000800 */
[----:B------:R-:W0:Y:S01]  /*0010*/  LDCU UR16, c[0x0][0x380] ;  /* 0x00007000ff1077ac */ /* 0x000e220008000800 */
[----:B------:R-:W1:Y:S06]  /*0020*/  S2R R0, SR_TID.Y ;  /* 0x0000000000007919 */ /* 0x000e6c0000002200 */
[----:B------:R-:W2:Y:S01]  /*0030*/  S2UR UR5, SR_CTAID.Y ;  /* 0x00000000000579c3 */ /* 0x000ea20000002600 */
[----:B------:R-:W2:Y:S01]  /*0040*/  LDCU.128 UR8, c[0x0][0x3a0] ;  /* 0x00007400ff0877ac */ /* 0x000ea20008000c00 */
[----:B------:R-:W3:Y:S01]  /*0050*/  S2R R2, SR_TID.X ;  /* 0x0000000000027919 */ /* 0x000ee20000002100 */
[----:B------:R-:W4:Y:S05]  /*0060*/  LDCU.64 UR14, c[0x0][0x358] ;  /* 0x00006b00ff0e77ac */ /* 0x000f2a0008000a00 */
[----:B------:R-:W5:Y:S01]  /*0070*/  S2UR UR6, SR_CTAID.X ;  /* 0x00000000000679c3 */ /* 0x000f620000002500 */
[----:B0-----:R-:W-:-:S04]  /*0080*/  UIADD3 UR4, UPT, UPT, -UR16, URZ, URZ ;  /* 0x000000ff10047290 */ /* 0x001fc8000fffe1ff */
[----:B------:R-:W-:-:S04]  /*0090*/  ULEA UR4, UR4, 0x10, 0x1 ;  /* 0x0000001004047891 */ /* 0x000fc8000f8e08ff */
[----:B--2---:R-:W-:Y:S02]  /*00a0*/  UIMAD UR5, UR4, UR5, -UR11 ;  /* 0x00000005040572a4 */ /* 0x004fe4000f8e0a0b */
[----:B------:R-:W-:-:S04]  /*00b0*/  UIADD3 UR11, UPT, UPT, UR8, -0x1, URZ ;  /* 0xffffffff080b7890 */ /* 0x000fc8000fffe0ff */
[----:B-1----:R-:W-:Y:S01]  /*00c0*/  VIADD R3, R0, UR5 ;  /* 0x0000000500037c36 */ /* 0x002fe20008000000 */
[----:B-----5:R-:W-:Y:S02]  /*00d0*/  UIMAD UR4, UR4, UR6, -UR10 ;  /* 0x00000006040472a4 */ /* 0x020fe4000f8e0a0a */
[----:B------:R-:W-:-:S04]  /*00e0*/  UIADD3 UR10, UPT, UPT, UR9, -0x1, URZ ;  /* 0xffffffff090a7890 */ /* 0x000fc8000fffe0ff */
[----:B---3--:R-:W-:Y:S02]  /*00f0*/  VIADD R8, R2, UR4 ;  /* 0x0000000402087c36 */ /* 0x008fe40008000000 */
[----:B------:R-:W-:-:S03]  /*0100*/  ISETP.GT.AND P0, PT, R3, UR10, PT ;  /* 0x0000000a03007c0c */ /* 0x000fc6000bf04270 */
[C---:B------:R-:W-:Y:S02]  /*0110*/  ISETP.GT.AND P1, PT, R8.reuse, UR11, PT ;  /* 0x0000000b08007c0c */ /* 0x040fe4000bf24270 */
[C---:B------:R-:W-:Y:S01]  /*0120*/  ISETP.GT.AND P0, PT, R3.reuse, -0x1, !P0 ;  /* 0xffffffff0300780c */ /* 0x040fe20004704270 */
[----:B------:R-:W-:Y:S01]  /*0130*/  IMAD R3, R3, UR8, R8 ;  /* 0x0000000803037c24 */ /* 0x000fe2000f8e0208 */
[----:B------:R-:W-:-:S04]  /*0140*/  ISETP.GT.AND P1, PT, R8, -0x1, !P1 ;  /* 0xffffffff0800780c */ /* 0x000fc80004f24270 */
[----:B------:R-:W-:-:S13]  /*0150*/  PLOP3.LUT P0, PT, P0, P1, PT, 0x80, 0x8 ;  /* 0x000000000008781c */ /* 0x000fda0000703070 */
[----:B------:R-:W0:Y:S08]  /*0160*/  @P0 LDC.64 R4, c[0x0][0x390] ;  /* 0x0000e400ff040b82 */ /* 0x000e300000000a00 */
[----:B------:R-:W1:Y:S01]  /*0170*/  @P0 LDC.64 R6, c[0x0][0x388] ;  /* 0x0000e200ff060b82 */ /* 0x000e620000000a00 */
[----:B0-----:R-:W-:-:S05]  /*0180*/  @P0 IMAD.WIDE R4, R3, 0x4, R4 ;  /* 0x0000000403040825 */ /* 0x001fca00078e0204 */
[----:B----4-:R0:W2:Y:S01]  /*0190*/  @P0 LDG.E R13, desc[UR14][R4.64] ;  /* 0x0000000e040d0981 */ /* 0x0100a2000c1e1900 */
[----:B-1----:R-:W-:-:S06]  /*01a0*/  @P0 IMAD.WIDE R6, R3, 0x4, R6 ;  /* 0x0000000403060825 */ /* 0x002fcc00078e0206 */
[----:B------:R1:W3:Y:S01]  /*01b0*/  @P0 LDG.E R6, desc[UR14][R6.64] ;  /* 0x0000000e06060981 */ /* 0x0002e2000c1e1900 */
[----:B------:R-:W4:Y:S01]  /*01c0*/  S2R R17, SR_CgaCtaId ;  /* 0x0000000000117919 */ /* 0x000f220000008800 */
[----:B------:R-:W-:-:S05]  /*01d0*/  MOV R8, 0x400 ;  /* 0x0000040000087802 */ /* 0x000fca0000000f00 */
[----:B------:R-:W-:Y:S01]  /*01e0*/  VIADD R9, R8, 0x400 ;  /* 0x0000040008097836 */ /* 0x000fe20000000000 */
[----:B------:R-:W-:Y:S02]  /*01f0*/  UIADD3 UR6, UPT, UPT, UR9, -0xf, -UR5 ;  /* 0xfffffff109067890 */ /* 0x000fe4000fffe805 */
[----:B------:R-:W-:Y:S02]  /*0200*/  UIADD3 UR12, UPT, UPT, UR5, 0xf, URZ ;  /* 0x0000000f050c7890 */ /* 0x000fe4000fffe0ff */
[----:B------:R-:W-:Y:S01]  /*0210*/  UIADD3 UR6, UPT, UPT, UR6, 0xe, URZ ;  /* 0x0000000e06067890 */ /* 0x000fe2000fffe0ff */
[C---:B----4-:R-:W-:Y:S02]  /*0220*/  LEA R15, R17.reuse, R8, 0x18 ;  /* 0x00000008110f7211 */ /* 0x050fe400078ec0ff */
[----:B------:R-:W-:-:S03]  /*0230*/  LEA R11, R17, R9, 0x18 ;  /* 0x00000009110b7211 */ /* 0x000fc600078ec0ff */
[C---:B------:R-:W-:Y:S02]  /*0240*/  IMAD R9, R0.reuse, 0x40, R15 ;  /* 0x0000004000097824 */ /* 0x040fe400078e020f */
[----:B------:R-:W-:Y:S02]  /*0250*/  IMAD R11, R0, 0x40, R11 ;  /* 0x00000040000b7824 */ /* 0x000fe400078e020b */
[C---:B0-----:R-:W-:Y:S02]  /*0260*/  IMAD R4, R2.reuse, 0x4, R9 ;  /* 0x0000000402047824 */ /* 0x041fe400078e0209 */
[----:B------:R-:W-:Y:S01]  /*0270*/  IMAD R5, R2, 0x4, R11 ;  /* 0x0000000402057824 */ /* 0x000fe200078e020b */
[----:B------:R-:W-:Y:S01]  /*0280*/  UISETP.GT.AND UP0, UPT, UR12, UR10, UPT ;  /* 0x0000000a0c00728c */ /* 0x000fe2000bf04270 */
[----:B------:R-:W-:-:S03]  /*0290*/  VIADD R8, R8, 0x800 ;  /* 0x0000080008087836 */ /* 0x000fc60000000000 */
[----:B------:R-:W-:Y:S02]  /*02a0*/  USEL UR6, UR6, 0xf, UP0 ;  /* 0x0000000f06067887 */ /* 0x000fe40008000000 */
[----:B------:R-:W-:Y:S01]  /*02b0*/  UISETP.GE.AND UP0, UPT, UR16, 0x1, UPT ;  /* 0x000000011000788c */ /* 0x000fe2000bf06270 */
[----:B-1----:R-:W-:Y:S01]  /*02c0*/  LEA R7, R17, R8, 0x18 ;  /* 0x0000000811077211 */ /* 0x002fe200078ec0ff */
[----:B------:R-:W-:Y:S02]  /*02d0*/  UIADD3 UR7, UPT, UPT, UR8, -0xf, -UR4 ;  /* 0xfffffff108077890 */ /* 0x000fe4000fffe804 */
[----:B------:R-:W-:Y:S02]  /*02e0*/  UIADD3 UR8, UPT, UPT, -UR5, URZ, URZ ;  /* 0x000000ff05087290 */ /* 0x000fe4000fffe1ff */
[----:B------:R-:W-:Y:S01]  /*02f0*/  USHF.R.S32.HI UR5, URZ, 0x1f, UR5 ;  /* 0x0000001fff057899 */ /* 0x000fe20008011405 */
[----:B------:R-:W-:Y:S01]  /*0300*/  IMAD R7, R0, 0x40, R7 ;  /* 0x0000004000077824 */ /* 0x000fe200078e0207 */
[----:B------:R-:W-:-:S02]  /*0310*/  UIADD3 UR13, UPT, UPT, UR4, 0xf, URZ ;  /* 0x0000000f040d7890 */ /* 0x000fc4000fffe0ff */
[----:B------:R-:W-:Y:S02]  /*0320*/  UIADD3 UR9, UPT, UPT, -UR4, URZ, URZ ;  /* 0x000000ff04097290 */ /* 0x000fe4000fffe1ff */
[----:B------:R-:W-:Y:S02]  /*0330*/  ULOP3.LUT UR5, UR5, UR8, URZ, 0xc0, !UPT ;  /* 0x0000000805057292 */ /* 0x000fe4000f8ec0ff */
[----:B------:R-:W-:Y:S02]  /*0340*/  USHF.R.S32.HI UR4, URZ, 0x1f, UR4 ;  /* 0x0000001fff047899 */ /* 0x000fe40008011404 */
[----:B------:R-:W-:Y:S02]  /*0350*/  UISETP.GT.AND UP1, UPT, UR13, UR11, UPT ;  /* 0x0000000b0d00728c */ /* 0x000fe4000bf24270 */
[----:B------:R-:W-:Y:S02]  /*0360*/  UIADD3 UR8, UPT, UPT, UR7, 0xe, URZ ;  /* 0x0000000e07087890 */ /* 0x000fe4000fffe0ff */
[----:B------:R-:W-:-:S02]  /*0370*/  ULOP3.LUT UR7, UR4, UR9, URZ, 0xc0, !UPT ;  /* 0x0000000904077292 */ /* 0x000fc4000f8ec0ff */
[----:B------:R-:W-:Y:S01]  /*0380*/  USEL UR8, UR8, 0xf, UP1 ;  /* 0x0000000f08087887 */ /* 0x000fe20008800000 */
[----:B--2---:R-:W-:Y:S04]  /*0390*/  @P0 STS [R4], R13 ;  /* 0x0000000d04000388 */ /* 0x004fe80000000800 */
[----:B---3--:R0:W-:Y:S02]  /*03a0*/  @P0 STS [R5], R6 ;  /* 0x0000000605000388 */ /* 0x0081e40000000800 */
[----:B0-----:R-:W-:Y:S01]  /*03b0*/  IMAD R6, R2, 0x4, R7 ;  /* 0x0000000402067824 */ /* 0x001fe200078e0207 */
[----:B------:R-:W-:Y:S06]  /*03c0*/  BAR.SYNC.DEFER_BLOCKING 0x0 ;  /* 0x0000000000007b1d */ /* 0x000fec0000010000 */
[----:B------:R-:W-:Y:S05]  /*03d0*/  BRA.U !UP0, `(.L_x_0) ;  /* 0x0000000908207547 */ /* 0x000fea000b800000 */
[----:B------:R-:W0:Y:S01]  /*03e0*/  LDC R10, c[0x0][0x3b0] ;  /* 0x0000ec00ff0a7b82 */ /* 0x000e220000000800 */
[----:B------:R-:W1:Y:S02]  /*03f0*/  LDCU UR4, c[0x0][0x3c0] ;  /* 0x00007800ff0477ac */ /* 0x000e640008000800 */
[----:B-1----:R-:W-:Y:S01]  /*0400*/  IMAD.U32 R11, RZ, RZ, UR4 ;  /* 0x00000004ff0b7e24 */ /* 0x002fe2000f8e00ff */
[----:B0-----:R-:W0:Y:S08]  /*0410*/  MUFU.RCP R7, R10 ;  /* 0x0000000a00077308 */ /* 0x001e300000001000 */
[----:B------:R-:W1:Y:S01]  /*0420*/  FCHK P0, R11, R10 ;  /* 0x0000000a0b007302 */ /* 0x000e620000000000 */
[----:B0-----:R-:W-:-:S04]  /*0430*/  FFMA R8, R7, -R10, 1 ;  /* 0x3f80000007087423 */ /* 0x001fc8000000080a */
[----:B------:R-:W-:-:S04]  /*0440*/  FFMA R7, R7, R8, R7 ;  /* 0x0000000807077223 */ /* 0x000fc80000000007 */
[----:B------:R-:W-:-:S04]  /*0450*/  FFMA R12, R7, UR4, RZ ;  /* 0x00000004070c7c23 */ /* 0x000fc800080000ff */
[----:B------:R-:W-:-:S04]  /*0460*/  FFMA R9, R12, -R10, UR4 ;  /* 0x000000040c097e23 */ /* 0x000fc8000800080a */
[----:B------:R-:W-:Y:S01]  /*0470*/  FFMA R12, R7, R9, R12 ;  /* 0x00000009070c7223 */ /* 0x000fe2000000000c */
[----:B-1----:R-:W-:Y:S06]  /*0480*/  @!P0 BRA `(.L_x_1) ;  /* 0x00000000000c8947 */ /* 0x002fec0003800000 */
[----:B------:R-:W-:-:S07]  /*0490*/  MOV R10, 0x4b0 ;  /* 0x000004b0000a7802 */ /* 0x000fce0000000f00 */
[----:B------:R-:W-:Y:S05]  /*04a0*/  CALL.REL.NOINC `($__internal_1_$__cuda_sm3x_div_rn_noftz_f32_slowpath) ;  /* 0x0000000800d87944 */ /* 0x000fea0003c00000 */
[----:B------:R-:W-:-:S07]  /*04b0*/  IMAD.MOV.U32 R12, RZ, RZ, R7 ;  /* 0x000000ffff0c7224 */ /* 0x000fce00078e0007 */
.L_x_1:
[----:B------:R-:W0:Y:S02]  /*04c0*/  LDC R9, c[0x0][0x3b4] ;  /* 0x0000ed00ff097b82 */ /* 0x000e240000000800 */
[----:B0-----:R-:W-:-:S05]  /*04d0*/  VIADD R7, R9, 0x1800000 ;  /* 0x0180000009077836 */ /* 0x001fca0000000000 */
[----:B------:R-:W-:-:S04]  /*04e0*/  LOP3.LUT R7, R7, 0x7f800000, RZ, 0xc0, !PT ;  /* 0x7f80000007077812 */ /* 0x000fc800078ec0ff */
[----:B------:R-:W-:-:S13]  /*04f0*/  ISETP.GT.U32.AND P0, PT, R7, 0x1ffffff, PT ;  /* 0x01ffffff0700780c */ /* 0x000fda0003f04070 */
[----:B------:R-:W-:Y:S05]  /*0500*/  @P0 BRA `(.L_x_2) ;  /* 0x0000000000180947 */ /* 0x000fea0003800000 */
[----:B------:R-:W0:Y:S01]  /*0510*/  LDCU UR4, c[0x0][0x3b4] ;  /* 0x00007680ff0477ac */ /* 0x000e220008000800 */
[----:B------:R-:W-:Y:S01]  /*0520*/  MOV R14, 0x550 ;  /* 0x00000550000e7802 */ /* 0x000fe20000000f00 */
[----:B0-----:R-:W-:-:S07]  /*0530*/  IMAD.U32 R7, RZ, RZ, UR4 ;  /* 0x00000004ff077e24 */ /* 0x001fce000f8e00ff */
[----:B------:R-:W-:Y:S05]  /*0540*/  CALL.REL.NOINC `($__internal_0_$__cuda_sm20_rcp_rn_f32_slowpath) ;  /* 0x0000000400e07944 */ /* 0x000fea0003c00000 */
[----:B------:R-:W-:Y:S01]  /*0550*/  IMAD.MOV.U32 R8, RZ, RZ, R9 ;  /* 0x000000ffff087224 */ /* 0x000fe200078e0009 */
[----:B------:R-:W-:Y:S06]  /*0560*/  BRA `(.L_x_3) ;  /* 0x0000000000107947 */ /* 0x000fec0003800000 */
.L_x_2:
[----:B------:R-:W0:Y:S02]  /*0570*/  MUFU.RCP R8, R9 ;  /* 0x0000000900087308 */ /* 0x000e240000001000 */
[----:B0-----:R-:W-:-:S04]  /*0580*/  FFMA R7, R8, R9, -1 ;  /* 0xbf80000008077423 */ /* 0x001fc80000000009 */
[----:B------:R-:W-:-:S04]  /*0590*/  FADD.FTZ R7, -R7, -RZ ;  /* 0x800000ff07077221 */ /* 0x000fc80000010100 */
[----:B------:R-:W-:-:S07]  /*05a0*/  FFMA R8, R8, R7, R8 ;  /* 0x0000000708087223 */ /* 0x000fce0000000008 */
.L_x_3:
[----:B------:R-:W0:Y:S02]  /*05b0*/  LDC R9, c[0x0][0x3b8] ;  /* 0x0000ee00ff097b82 */ /* 0x000e240000000800 */
[----:B0-----:R-:W-:-:S05]  /*05c0*/  VIADD R7, R9, 0x1800000 ;  /* 0x0180000009077836 */ /* 0x001fca0000000000 */
[----:B------:R-:W-:-:S04]  /*05d0*/  LOP3.LUT R7, R7, 0x7f800000, RZ, 0xc0, !PT ;  /* 0x7f80000007077812 */ /* 0x000fc800078ec0ff */
[----:B------:R-:W-:-:S13]  /*05e0*/  ISETP.GT.U32.AND P0, PT, R7, 0x1ffffff, PT ;  /* 0x01ffffff0700780c */ /* 0x000fda0003f04070 */
[----:B------:R-:W-:Y:S05]  /*05f0*/  @P0 BRA `(.L_x_4) ;  /* 0x0000000000140947 */ /* 0x000fea0003800000 */
[----:B------:R-:W0:Y:S01]  /*0600*/  LDC R7, c[0x0][0x3b8] ;  /* 0x0000ee00ff077b82 */ /* 0x000e220000000800 */
[----:B------:R-:W-:-:S07]  /*0610*/  MOV R14, 0x630 ;  /* 0x00000630000e7802 */ /* 0x000fce0000000f00 */
[----:B0-----:R-:W-:Y:S05]  /*0620*/  CALL.REL.NOINC `($__internal_0_$__cuda_sm20_rcp_rn_f32_slowpath) ;  /* 0x0000000400a87944 */ /* 0x001fea0003c00000 */
[----:B------:R-:W-:Y:S01]  /*0630*/  IMAD.MOV.U32 R10, RZ, RZ, R9 ;  /* 0x000000ffff0a7224 */ /* 0x000fe200078e0009 */
[----:B------:R-:W-:Y:S06]  /*0640*/  BRA `(.L_x_5) ;  /* 0x0000000000107947 */ /* 0x000fec0003800000 */
.L_x_4:
[----:B------:R-:W0:Y:S02]  /*0650*/  MUFU.RCP R10, R9 ;  /* 0x00000009000a7308 */ /* 0x000e240000001000 */
[----:B0-----:R-:W-:-:S04]  /*0660*/  FFMA R7, R10, R9, -1 ;  /* 0xbf8000000a077423 */ /* 0x001fc80000000009 */
[----:B------:R-:W-:-:S04]  /*0670*/  FADD.FTZ R7, -R7, -RZ ;  /* 0x800000ff07077221 */ /* 0x000fc80000010100 */
[----:B------:R-:W-:-:S07]  /*0680*/  FFMA R10, R10, R7, R10 ;  /* 0x000000070a0a7223 */ /* 0x000fce000000000a */
.L_x_5:
        /* <DEDUP_REMOVED lines=10> */
.L_x_6:
[----:B------:R-:W0:Y:S02]  /*0730*/  MUFU.RCP R7, R16 ;  /* 0x0000001000077308 */ /* 0x000e240000001000 */
[----:B0-----:R-:W-:-:S04]  /*0740*/  FFMA R9, R7, R16, -1 ;  /* 0xbf80000007097423 */ /* 0x001fc80000000010 */
[----:B------:R-:W-:-:S04]  /*0750*/  FADD.FTZ R14, -R9, -RZ ;  /* 0x800000ff090e7221 */ /* 0x000fc80000010100 */
[----:B------:R-:W-:-:S07]  /*0760*/  FFMA R7, R7, R14, R7 ;  /* 0x0000000e07077223 */ /* 0x000fce0000000007 */
.L_x_7:
[----:B------:R-:W0:Y:S01]  /*0770*/  LDCU UR9, c[0x0][0x380] ;  /* 0x00007000ff0977ac */ /* 0x000e220008000800 */
[C---:B------:R-:W-:Y:S01]  /*0780*/  VIADD R16, R0.reuse, 0x1 ;  /* 0x0000000100107836 */ /* 0x040fe20000000000 */
[C---:B------:R-:W-:Y:S01]  /*0790*/  ISETP.GE.AND P2, PT, R0.reuse, UR6, PT ;  /* 0x0000000600007c0c */ /* 0x040fe2000bf46270 */
[C---:B------:R-:W-:Y:S01]  /*07a0*/  VIADD R14, R0.reuse, 0xffffffff ;  /* 0xffffffff000e7836 */ /* 0x040fe20000000000 */
[----:B------:R-:W-:Y:S01]  /*07b0*/  ISETP.GT.AND P0, PT, R0, UR5, PT ;  /* 0x0000000500007c0c */ /* 0x000fe2000bf04270 */
[----:B------:R-:W1:Y:S01]  /*07c0*/  F2F.F64.F32 R12, R12 ;  /* 0x0000000c000c7310 */ /* 0x000e620000201800 */
[C---:B------:R-:W-:Y:S01]  /*07d0*/  VIADD R18, R2.reuse, 0x1 ;  /* 0x0000000102127836 */ /* 0x040fe20000000000 */
[C---:B------:R-:W-:Y:S01]  /*07e0*/  ISETP.GE.AND P3, PT, R2.reuse, UR8, PT ;  /* 0x0000000802007c0c */ /* 0x040fe2000bf66270 */
[----:B------:R-:W-:Y:S01]  /*07f0*/  VIADD R17, R2, 0xffffffff ;  /* 0xffffffff02117836 */ /* 0x000fe20000000000 */
[----:B------:R-:W-:Y:S01]  /*0800*/  SEL R16, R16, UR6, !P2 ;  /* 0x0000000610107c07 */ /* 0x000fe2000d000000 */
[--C-:B------:R-:W-:Y:S01]  /*0810*/  IMAD.U32 R23, R0, 0x40, R15.reuse ;  /* 0x0000004000177824 */ /* 0x100fe200078e000f */
[C---:B------:R-:W-:Y:S01]  /*0820*/  ISETP.GT.AND P1, PT, R2.reuse, UR7, PT ;  /* 0x0000000702007c0c */ /* 0x040fe2000bf24270 */
[----:B------:R-:W-:Y:S01]  /*0830*/  IMAD.SHL.U32 R25, R2, 0x4, RZ ;  /* 0x0000000402197824 */ /* 0x000fe200078e00ff */
[----:B------:R-:W2:Y:S01]  /*0840*/  F2F.F64.F32 R10, R10 ;  /* 0x0000000a000a7310 */ /* 0x000ea20000201800 */
[----:B------:R-:W-:Y:S01]  /*0850*/  SEL R14, R14, UR5, P0 ;  /* 0x000000050e0e7c07 */ /* 0x000fe20008000000 */
[--C-:B------:R-:W-:Y:S01]  /*0860*/  IMAD R16, R16, 0x40, R15.reuse ;  /* 0x0000004010107824 */ /* 0x100fe200078e020f */
[----:B------:R-:W-:Y:S01]  /*0870*/  SEL R18, R18, UR8, !P3 ;  /* 0x0000000812127c07 */ /* 0x000fe2000d800000 */
[----:B------:R-:W3:Y:S01]  /*0880*/  LDCU UR11, c[0x0][0x380] ;  /* 0x00007000ff0b77ac */ /* 0x000ee20008000800 */
[----:B------:R-:W-:Y:S01]  /*0890*/  SEL R17, R17, UR7, P1 ;  /* 0x0000000711117c07 */ /* 0x000fe20008800000 */
[----:B------:R-:W-:-:S02]  /*08a0*/  IMAD R14, R14, 0x40, R15 ;  /* 0x000000400e0e7824 */ /* 0x000fc400078e020f */
[----:B------:R-:W4:Y:S01]  /*08b0*/  F2F.F64.F32 R8, R8 ;  /* 0x0000000800087310 */ /* 0x000f220000201800 */
[----:B------:R-:W-:Y:S01]  /*08c0*/  IMAD R22, R18, 0x4, R23 ;  /* 0x0000000412167824 */ /* 0x000fe200078e0217 */
[----:B0-----:R-:W-:Y:S01]  /*08d0*/  UIADD3 UR9, UPT, UPT, -UR9, 0x1, URZ ;  /* 0x0000000109097890 */ /* 0x001fe2000fffe1ff */
[----:B------:R-:W-:Y:S01]  /*08e0*/  IMAD.IADD R24, R16, 0x1, R25 ;  /* 0x0000000110187824 */ /* 0x000fe200078e0219 */
[----:B------:R-:W-:Y:S01]  /*08f0*/  UMOV UR4, URZ ;  /* 0x000000ff00047c82 */ /* 0x000fe20008000000 */
[----:B------:R-:W-:Y:S02]  /*0900*/  IMAD R23, R17, 0x4, R23 ;  /* 0x0000000411177824 */ /* 0x000fe400078e0217 */
[----:B-12---:R-:W-:-:S07]  /*0910*/  IMAD.IADD R25, R14, 0x1, R25 ;  /* 0x000000010e197824 */ /* 0x006fce00078e0219 */
.L_x_10:
[----:B------:R-:W-:Y:S01]  /*0920*/  UIADD3 UR10, UPT, UPT, -UR4, 0xe, URZ ;  /* 0x0000000e040a7890 */ /* 0x000fe2000fffe1ff */
[----:B------:R-:W-:Y:S01]  /*0930*/  BSSY.RECONVERGENT B0, `(.L_x_8) ;  /* 0x0000027000007945 */ /* 0x000fe20003800200 */
[----:B------:R-:W-:Y:S01]  /*0940*/  UIADD3 UR4, UPT, UPT, UR4, 0x1, URZ ;  /* 0x0000000104047890 */ /* 0x000fe2000fffe0ff */
[----:B------:R-:W-:-:S05]  /*0950*/  PRMT R14, RZ, 0x7610, R14 ;  /* 0x00007610ff0e7816 */ /* 0x000fca000000000e */
[----:B------:R-:W-:-:S04]  /*0960*/  ISETP.GE.AND P0, PT, R2, UR4, PT ;  /* 0x0000000402007c0c */ /* 0x000fc8000bf06270 */
[----:B------:R-:W-:-:S13]  /*0970*/  ISETP.LE.AND P0, PT, R2, UR10, P0 ;  /* 0x0000000a02007c0c */ /* 0x000fda0008703270 */
[----:B01----:R-:W-:Y:S05]  /*0980*/  @!P0 BRA `(.L_x_9) ;  /* 0x0000000000848947 */ /* 0x003fea0003800000 */
[----:B------:R-:W-:Y:S02]  /*0990*/  ISETP.GT.AND P1, PT, R0, UR10, PT ;  /* 0x0000000a00007c0c */ /* 0x000fe4000bf24270 */
[----:B------:R-:W-:Y:S02]  /*09a0*/  ISETP.GT.AND P2, PT, R2, UR8, PT ;  /* 0x0000000802007c0c */ /* 0x000fe4000bf44270 */
[C---:B------:R-:W-:Y:S02]  /*09b0*/  ISETP.GT.AND P0, PT, R0.reuse, UR6, PT ;  /* 0x0000000600007c0c */ /* 0x040fe4000bf04270 */
[----:B------:R-:W-:Y:S02]  /*09c0*/  ISETP.LT.OR P1, PT, R0, UR4, P1 ;  /* 0x0000000400007c0c */ /* 0x000fe40008f21670 */
[----:B------:R-:W-:Y:S02]  /*09d0*/  ISETP.LT.OR P2, PT, R2, UR7, P2 ;  /* 0x0000000702007c0c */ /* 0x000fe40009741670 */
[----:B------:R-:W-:-:S04]  /*09e0*/  ISETP.LT.OR P0, PT, R0, UR5, P0 ;  /* 0x0000000500007c0c */ /* 0x000fc80008701670 */
[----:B------:R-:W-:-:S13]  /*09f0*/  PLOP3.LUT P0, PT, P0, P1, P2, 0xfe, 0x0 ;  /* 0x000000000000781c */ /* 0x000fda0000703f26 */
[----:B------:R-:W-:Y:S05]  /*0a00*/  @P0 BRA `(.L_x_9) ;  /* 0x0000000000640947 */ /* 0x000fea0003800000 */
[----:B------:R-:W0:Y:S04]  /*0a10*/  LDS R26, [R4] ;  /* 0x00000000041a7984 */ /* 0x000e280000000800 */
[----:B------:R-:W-:Y:S04]  /*0a20*/  LDS R16, [R25] ;  /* 0x0000000019107984 */ /* 0x000fe80000000800 */
[----:B------:R-:W1:Y:S04]  /*0a30*/  LDS R17, [R24] ;  /* 0x0000000018117984 */ /* 0x000e680000000800 */
[----:B------:R-:W2:Y:S01]  /*0a40*/  LDS R27, [R5] ;  /* 0x00000000051b7984 */ /* 0x000ea20000000800 */
[----:B0-----:R0:W5:Y:S01]  /*0a50*/  F2F.F64.F32 R14, R26 ;  /* 0x0000001a000e7310 */ /* 0x0011620000201800 */
[----:B-1----:R-:W-:Y:S01]  /*0a60*/  FADD R28, R16, R17 ;  /* 0x00000011101c7221 */ /* 0x002fe20000000000 */
[----:B0-----:R-:W-:-:S06]  /*0a70*/  FADD R26, -R26, 80 ;  /* 0x42a000001a1a7421 */ /* 0x001fcc0000000100 */
[----:B------:R-:W0:Y:S01]  /*0a80*/  F2F.F64.F32 R18, R28 ;  /* 0x0000001c00127310 */ /* 0x000e220000201800 */
[----:B------:R-:W-:Y:S01]  /*0a90*/  FMUL R26, R26, R7 ;  /* 0x000000071a1a7220 */ /* 0x000fe20000400000 */
[----:B-----5:R-:W-:-:S06]  /*0aa0*/  DADD R16, R14, R14 ;  /* 0x000000000e107229 */ /* 0x020fcc000000000e */
[----:B--2---:R-:W1:Y:S02]  /*0ab0*/  F2F.F64.F32 R20, R27 ;  /* 0x0000001b00147310 */ /* 0x004e640000201800 */
[----:B0-----:R-:W-:-:S08]  /*0ac0*/  DADD R18, R18, -R16 ;  /* 0x0000000012127229 */ /* 0x001fd00000000810 */
[----:B-1----:R-:W-:Y:S01]  /*0ad0*/  DFMA R18, R10, R18, R20 ;  /* 0x000000120a12722b */ /* 0x002fe20000000014 */
[----:B------:R-:W-:Y:S04]  /*0ae0*/  LDS R20, [R23] ;  /* 0x0000000017147984 */ /* 0x000fe80000000800 */
[----:B------:R-:W0:Y:S02]  /*0af0*/  LDS R21, [R22] ;  /* 0x0000000016157984 */ /* 0x000e240000000800 */
[----:B0-----:R-:W-:-:S04]  /*0b00*/  FADD R29, R20, R21 ;  /* 0x00000015141d7221 */ /* 0x001fc80000000000 */
[----:B------:R-:W0:Y:S02]  /*0b10*/  F2F.F64.F32 R20, R29 ;  /* 0x0000001d00147310 */ /* 0x000e240000201800 */
[----:B0-----:R-:W-:-:S06]  /*0b20*/  DADD R20, -R16, R20 ;  /* 0x0000000010147229 */ /* 0x001fcc0000000114 */
[----:B------:R-:W0:Y:S02]  /*0b30*/  F2F.F64.F32 R16, R26 ;  /* 0x0000001a00107310 */ /* 0x000e240000201800 */
[----:B----4-:R-:W-:-:S08]  /*0b40*/  DFMA R18, R8, R20, R18 ;  /* 0x000000140812722b */ /* 0x010fd00000000012 */
[----:B0-----:R-:W-:-:S08]  /*0b50*/  DADD R16, R18, R16 ;  /* 0x0000000012107229 */ /* 0x001fd00000000010 */
[----:B------:R-:W-:Y:S01]  /*0b60*/  DFMA R16, R12, R16, R14 ;  /* 0x000000100c10722b */ /* 0x000fe2000000000e */
[----:B------:R-:W-:-:S09]  /*0b70*/  IMAD.MOV.U32 R14, RZ, RZ, 0x1 ;  /* 0x00000001ff0e7424 */ /* 0x000fd200078e00ff */
[----:B------:R-:W0:Y:S02]  /*0b80*/  F2F.F32.F64 R17, R16 ;  /* 0x0000001000117310 */ /* 0x000e240000301000 */
[----:B0-----:R0:W-:Y:S02]  /*0b90*/  STS [R6], R17 ;  /* 0x0000001106007388 */ /* 0x0011e40000000800 */
.L_x_9:
[----:B---3--:R-:W-:Y:S05]  /*0ba0*/  BSYNC.RECONVERGENT B0 ;  /* 0x0000000000007941 */ /* 0x008fea0003800200 */
.L_x_8:
[----:B------:R-:W-:Y:S01]  /*0bb0*/  BAR.SYNC.DEFER_BLOCKING 0x0 ;  /* 0x0000000000007b1d */ /* 0x000fe20000010000 */
[----:B------:R-:W-:-:S09]  /*0bc0*/  UISETP.NE.AND UP0, UPT, UR9, URZ, UPT ;  /* 0x000000ff0900728c */ /* 0x000fd2000bf05270 */
[----:B------:R-:W-:Y:S05]  /*0bd0*/  BRA.U !UP0, `(.L_x_0) ;  /* 0x0000000108207547 */ /* 0x000fea000b800000 */
[----:B------:R-:W-:Y:S01]  /*0be0*/  PRMT R15, R14, 0x9910, RZ ;  /* 0x000099100e0f7816 */ /* 0x000fe200000000ff */
[----:B------:R-:W-:Y:S02]  /*0bf0*/  UISETP.GE.AND UP0, UPT, UR4, UR11, UPT ;  /* 0x0000000b0400728c */ /* 0x000fe4000bf06270 */
[----:B------:R-:W-:Y:S01]  /*0c00*/  UIADD3 UR9, UPT, UPT, UR9, 0x1, URZ ;  /* 0x0000000109097890 */ /* 0x000fe2000fffe0ff */
[----:B------:R-:W-:-:S13]  /*0c10*/  ISETP.NE.AND P0, PT, R15, RZ, PT ;  /* 0x000000ff0f00720c */ /* 0x000fda0003f05270 */
[----:B------:R-:W1:Y:S04]  /*0c20*/  @P0 LDS R15, [R6] ;  /* 0x00000000060f0984 */ /* 0x000e680000000800 */
[----:B-1----:R1:W-:Y:S01]  /*0c30*/  @P0 STS [R4], R15 ;  /* 0x0000000f04000388 */ /* 0x0023e20000000800 */
[----:B------:R-:W-:Y:S06]  /*0c40*/  BAR.SYNC.DEFER_BLOCKING 0x0 ;  /* 0x0000000000007b1d */ /* 0x000fec0000010000 */
[----:B------:R-:W-:Y:S05]  /*0c50*/  BRA.U !UP0, `(.L_x_10) ;  /* 0xfffffffd08307547 */ /* 0x000fea000b83ffff */
.L_x_0:
[----:B------:R-:W-:-:S13]  /*0c60*/  LOP3.LUT P0, RZ, R14, 0xff, RZ, 0xc0, !PT ;  /* 0x000000ff0eff7812 */ /* 0x000fda000780c0ff */
[----:B------:R-:W-:Y:S05]  /*0c70*/  @!P0 EXIT ;  /* 0x000000000000894d */ /* 0x000fea0003800000 */
[----:B------:R-:W2:Y:S01]  /*0c80*/  LDS R7, [R6] ;  /* 0x0000000006077984 */ /* 0x000ea20000000800 */
[----:B-1----:R-:W1:Y:S02]  /*0c90*/  LDC.64 R4, c[0x0][0x398] ;  /* 0x0000e600ff047b82 */ /* 0x002e640000000a00 */
[----:B-1----:R-:W-:-:S05]  /*0ca0*/  IMAD.WIDE R2, R3, 0x4, R4 ;  /* 0x0000000403027825 */ /* 0x002fca00078e0204 */
[----:B--2---:R-:W-:Y:S01]  /*0cb0*/  STG.E desc[UR14][R2.64], R7 ;  /* 0x0000000702007986 */ /* 0x004fe2000c10190e */
[----:B------:R-:W-:Y:S05]  /*0cc0*/  EXIT ;  /* 0x000000000000794d */ /* 0x000fea0003800000 */
        .weak           $__internal_0_$__cuda_sm20_rcp_rn_f32_slowpath
        .type           $__internal_0_$__cuda_sm20_rcp_rn_f32_slowpath,@function
        .size           $__internal_0_$__cuda_sm20_rcp_rn_f32_slowpath,($__internal_1_$__cuda_sm3x_div_rn_noftz_f32_slowpath - $__internal_0_$__cuda_sm20_rcp_rn_f32_slowpath)
$__internal_0_$__cuda_sm20_rcp_rn_f32_slowpath:
[----:B------:R-:W-:-:S05]  /*0cd0*/  IMAD.SHL.U32 R9, R7, 0x2, RZ ;  /* 0x0000000207097824 */ /* 0x000fca00078e00ff */
[----:B------:R-:W-:-:S04]  /*0ce0*/  SHF.R.U32.HI R9, RZ, 0x18, R9 ;  /* 0x00000018ff097819 */ /* 0x000fc80000011609 */
[----:B------:R-:W-:-:S13]  /*0cf0*/  ISETP.NE.U32.AND P0, PT, R9, RZ, PT ;  /* 0x000000ff0900720c */ /* 0x000fda0003f05070 */
[----:B------:R-:W-:Y:S05]  /*0d00*/  @P0 BRA `(.L_x_11) ;  /* 0x00000000002c0947 */ /* 0x000fea0003800000 */
[----:B------:R-:W-:-:S05]  /*0d10*/  IMAD.SHL.U32 R9, R7, 0x2, RZ ;  /* 0x0000000207097824 */ /* 0x000fca00078e00ff */
[----:B------:R-:W-:-:S13]  /*0d20*/  ISETP.NE.AND P0, PT, R9, RZ, PT ;  /* 0x000000ff0900720c */ /* 0x000fda0003f05270 */
[----:B------:R2:W3:Y:S01]  /*0d30*/  @!P0 MUFU.RCP R9, R7 ;  /* 0x0000000700098308 */ /* 0x0004e20000001000 */
[----:B------:R-:W-:Y:S05]  /*0d40*/  @!P0 BRA `(.L_x_12) ;  /* 0x0000000000a48947 */ /* 0x000fea0003800000 */
[----:B------:R-:W-:-:S04]  /*0d50*/  FFMA R11, R7, 1.84467440737095516160e+19, RZ ;  /* 0x5f800000070b7823 */ /* 0x000fc800000000ff */
[----:B------:R-:W2:Y:S02]  /*0d60*/  MUFU.RCP R16, R11 ;  /* 0x0000000b00107308 */ /* 0x000ea40000001000 */
[----:B--2---:R-:W-:-:S04]  /*0d70*/  FFMA R7, R11, R16, -1 ;  /* 0xbf8000000b077423 */ /* 0x004fc80000000010 */
[----:B------:R-:W-:-:S04]  /*0d80*/  FADD.FTZ R7, -R7, -RZ ;  /* 0x800000ff07077221 */ /* 0x000fc80000010100 */
[----:B------:R-:W-:-:S04]  /*0d90*/  FFMA R7, R16, R7, R16 ;  /* 0x0000000710077223 */ /* 0x000fc80000000010 */
[----:B---3--:R-:W-:Y:S01]  /*0da0*/  FFMA R9, R7, 1.84467440737095516160e+19, RZ ;  /* 0x5f80000007097823 */ /* 0x008fe200000000ff */
[----:B------:R-:W-:Y:S06]  /*0db0*/  BRA `(.L_x_12) ;  /* 0x0000000000887947 */ /* 0x000fec0003800000 */
.L_x_11:
[----:B------:R-:W-:-:S05]  /*0dc0*/  VIADD R19, R9, 0xffffff03 ;  /* 0xffffff0309137836 */ /* 0x000fca0000000000 */
[----:B------:R-:W-:-:S13]  /*0dd0*/  ISETP.GT.U32.AND P0, PT, R19, 0x1, PT ;  /* 0x000000011300780c */ /* 0x000fda0003f04070 */
[----:B------:R-:W-:Y:S05]  /*0de0*/  @P0 BRA `(.L_x_13) ;  /* 0x0000000000780947 */ /* 0x000fea0003800000 */
[----:B------:R-:W-:Y:S01]  /*0df0*/  LOP3.LUT R11, R7, 0x7fffff, RZ, 0xc0, !PT ;  /* 0x007fffff070b7812 */ /* 0x000fe200078ec0ff */
[----:B------:R-:W-:-:S03]  /*0e00*/  IMAD.MOV.U32 R18, RZ, RZ, 0x3 ;  /* 0x00000003ff127424 */ /* 0x000fc600078e00ff */
[----:B------:R-:W-:Y:S02]  /*0e10*/  LOP3.LUT R11, R11, 0x3f800000, RZ, 0xfc, !PT ;  /* 0x3f8000000b0b7812 */ /* 0x000fe400078efcff */
[----:B------:R-:W-:Y:S02]  /*0e20*/  SHF.L.U32 R18, R18, R19, RZ ;  /* 0x0000001312127219 */ /* 0x000fe400000006ff */
[----:B------:R-:W0:Y:S02]  /*0e30*/  MUFU.RCP R16, R11 ;  /* 0x0000000b00107308 */ /* 0x000e240000001000 */
[----:B0-----:R-:W-:-:S04]  /*0e40*/  FFMA R13, R11, R16, -1 ;  /* 0xbf8000000b0d7423 */ /* 0x001fc80000000010 */
[----:B------:R-:W-:-:S04]  /*0e50*/  FADD.FTZ R13, -R13, -RZ ;  /* 0x800000ff0d0d7221 */ /* 0x000fc80000010100 */
[CCC-:B------:R-:W-:Y:S01]  /*0e60*/  FFMA.RM R17, R16.reuse, R13.reuse, R16.reuse ;  /* 0x0000000d10117223 */ /* 0x1c0fe20000004010 */
[----:B------:R-:W-:-:S04]  /*0e70*/  FFMA.RP R16, R16, R13, R16 ;  /* 0x0000000d10107223 */ /* 0x000fc80000008010 */
[C---:B------:R-:W-:Y:S02]  /*0e80*/  LOP3.LUT R13, R17.reuse, 0x7fffff, RZ, 0xc0, !PT ;  /* 0x007fffff110d7812 */ /* 0x040fe400078ec0ff */
[----:B------:R-:W-:Y:S02]  /*0e90*/  FSETP.NEU.FTZ.AND P0, PT, R17, R16, PT ;  /* 0x000000101100720b */ /* 0x000fe40003f1d000 */
[----:B------:R-:W-:Y:S02]  /*0ea0*/  LOP3.LUT R13, R13, 0x800000, RZ, 0xfc, !PT ;  /* 0x008000000d0d7812 */ /* 0x000fe400078efcff */
[----:B------:R-:W-:Y:S02]  /*0eb0*/  SEL R16, RZ, 0xffffffff, !P0 ;  /* 0xffffffffff107807 */ /* 0x000fe40004000000 */
[----:B------:R-:W-:-:S03]  /*0ec0*/  LOP3.LUT R18, R18, R13, RZ, 0xc0, !PT ;  /* 0x0000000d12127212 */ /* 0x000fc600078ec0ff */
[----:B------:R-:W-:Y:S01]  /*0ed0*/  IMAD.MOV R16, RZ, RZ, -R16 ;  /* 0x000000ffff107224 */ /* 0x000fe200078e0a10 */
[----:B------:R-:W-:-:S04]  /*0ee0*/  SHF.R.U32.HI R18, RZ, R19, R18 ;  /* 0x00000013ff127219 */ /* 0x000fc80000011612 */
[--C-:B------:R-:W-:Y:S01]  /*0ef0*/  LOP3.LUT P1, RZ, R16, R19, R13.reuse, 0xf8, !PT ;  /* 0x0000001310ff7212 */ /* 0x100fe2000782f80d */
[----:B------:R-:W-:Y:S01]  /*0f00*/  VIADD R16, R9, 0xffffff04 ;  /* 0xffffff0409107836 */ /* 0x000fe20000000000 */
[C---:B------:R-:W-:Y:S02]  /*0f10*/  LOP3.LUT P0, RZ, R18.reuse, 0x1, RZ, 0xc0, !PT ;  /* 0x0000000112ff7812 */ /* 0x040fe4000780c0ff */
[----:B------:R-:W-:Y:S02]  /*0f20*/  LOP3.LUT P2, RZ, R18, 0x2, RZ, 0xc0, !PT ;  /* 0x0000000212ff7812 */ /* 0x000fe4000784c0ff */
[----:B------:R-:W-:Y:S02]  /*0f30*/  SHF.R.U32.HI R16, RZ, R16, R13 ;  /* 0x00000010ff107219 */ /* 0x000fe4000001160d */
[----:B------:R-:W-:Y:S02]  /*0f40*/  PLOP3.LUT P0, PT, P0, P1, P2, 0xe0, 0x0 ;  /* 0x000000000000781c */ /* 0x000fe40000703c20 */
[----:B------:R-:W-:-:S02]  /*0f50*/  LOP3.LUT P1, RZ, R7, 0x7fffff, RZ, 0xc0, !PT ;  /* 0x007fffff07ff7812 */ /* 0x000fc4000782c0ff */
[----:B------:R-:W-:-:S05]  /*0f60*/  SEL R11, RZ, 0x1, !P0 ;  /* 0x00000001ff0b7807 */ /* 0x000fca0004000000 */
[----:B------:R-:W-:-:S05]  /*0f70*/  IMAD.MOV R11, RZ, RZ, -R11 ;  /* 0x000000ffff0b7224 */ /* 0x000fca00078e0a0b */
[----:B------:R-:W-:-:S13]  /*0f80*/  ISETP.GE.AND P0, PT, R11, RZ, PT ;  /* 0x000000ff0b00720c */ /* 0x000fda0003f06270 */
[----:B------:R-:W-:-:S04]  /*0f90*/  @!P0 VIADD R16, R16, 0x1 ;  /* 0x0000000110108836 */ /* 0x000fc80000000000 */
[----:B------:R-:W-:-:S05]  /*0fa0*/  @!P1 IMAD.SHL.U32 R16, R16, 0x2, RZ ;  /* 0x0000000210109824 */ /* 0x000fca00078e00ff */
[----:B------:R-:W-:Y:S01]  /*0fb0*/  LOP3.LUT R9, R16, 0x80000000, R7, 0xf8, !PT ;  /* 0x8000000010097812 */ /* 0x000fe200078ef807 */
[----:B------:R-:W-:Y:S06]  /*0fc0*/  BRA `(.L_x_12) ;  /* 0x0000000000047947 */ /* 0x000fec0003800000 */
.L_x_13:
[----:B------:R0:W1:Y:S02]  /*0fd0*/  MUFU.RCP R9, R7 ;  /* 0x0000000700097308 */ /* 0x0000640000001000 */
.L_x_12:
[----:B------:R-:W-:Y:S02]  /*0fe0*/  IMAD.MOV.U32 R16, RZ, RZ, R14 ;  /* 0x000000ffff107224 */ /* 0x000fe400078e000e */
[----:B------:R-:W-:-:S04]  /*0ff0*/  IMAD.MOV.U32 R17, RZ, RZ, 0x0 ;  /* 0x00000000ff117424 */ /* 0x000fc800078e00ff */
[----:B0123--:R-:W-:Y:S05]  /*1000*/  RET.REL.NODEC R16 `(_Z14calculate_tempiPfS_S_iiiiffffff) ;  /* 0xffffffec10fc7950 */ /* 0x00ffea0003c3ffff */
        .weak           $__internal_1_$__cuda_sm3x_div_rn_noftz_f32_slowpath
        .type           $__internal_1_$__cuda_sm3x_div_rn_noftz_f32_slowpath,@function
        .size           $__internal_1_$__cuda_sm3x_div_rn_noftz_f32_slowpath,(.L_x_24 - $__internal_1_$__cuda_sm3x_div_rn_noftz_f32_slowpath)
$__internal_1_$__cuda_sm3x_div_rn_noftz_f32_slowpath:
[----:B------:R-:W0:Y:S08]  /*1010*/  LDC R8, c[0x0][0x3b0] ;  /* 0x0000ec00ff087b82 */ /* 0x000e300000000800 */
[----:B------:R-:W1:Y:S08]  /*1020*/  LDC R7, c[0x0][0x3c0] ;  /* 0x0000f000ff077b82 */ /* 0x000e700000000800 */
[----:B------:R-:W2:Y:S01]  /*1030*/  LDC R13, c[0x0][0x3c0] ;  /* 0x0000f000ff0d7b82 */ /* 0x000ea20000000800 */
[----:B0-----:R-:W-:-:S07]  /*1040*/  SHF.R.U32.HI R11, RZ, 0x17, R8 ;  /* 0x00000017ff0b7819 */ /* 0x001fce0000011608 */
[----:B------:R-:W0:Y:S01]  /*1050*/  LDC R14, c[0x0][0x3b0] ;  /* 0x0000ec00ff0e7b82 */ /* 0x000e220000000800 */
[----:B------:R-:W-:Y:S02]  /*1060*/  LOP3.LUT R11, R11, 0xff, RZ, 0xc0, !PT ;  /* 0x000000ff0b0b7812 */ /* 0x000fe400078ec0ff */
[----:B-1----:R-:W-:-:S03]  /*1070*/  SHF.R.U32.HI R9, RZ, 0x17, R7 ;  /* 0x00000017ff097819 */ /* 0x002fc60000011607 */
[----:B------:R-:W-:Y:S01]  /*1080*/  VIADD R17, R11, 0xffffffff ;  /* 0xffffffff0b117836 */ /* 0x000fe20000000000 */
[----:B------:R-:W-:-:S04]  /*1090*/  LOP3.LUT R12, R9, 0xff, RZ, 0xc0, !PT ;  /* 0x000000ff090c7812 */ /* 0x000fc800078ec0ff */
[----:B------:R-:W-:Y:S01]  /*10a0*/  ISETP.GT.U32.AND P0, PT, R17, 0xfd, PT ;  /* 0x000000fd1100780c */ /* 0x000fe20003f04070 */
[----:B------:R-:W-:-:S05]  /*10b0*/  VIADD R16, R12, 0xffffffff ;  /* 0xffffffff0c107836 */ /* 0x000fca0000000000 */
[----:B------:R-:W-:-:S13]  /*10c0*/  ISETP.GT.U32.OR P0, PT, R16, 0xfd, P0 ;  /* 0x000000fd1000780c */ /* 0x000fda0000704470 */
[----:B------:R-:W-:Y:S01]  /*10d0*/  @!P0 IMAD.MOV.U32 R9, RZ, RZ, RZ ;  /* 0x000000ffff098224 */ /* 0x000fe200078e00ff */
[----:B--2---:R-:W-:Y:S06]  /*10e0*/  @!P0 BRA `(.L_x_14) ;  /* 0x00000000005c8947 */ /* 0x004fec0003800000 */
[----:B------:R-:W-:Y:S02]  /*10f0*/  FSETP.GTU.FTZ.AND P0, PT, |R7|, +INF , PT ;  /* 0x7f8000000700780b */ /* 0x000fe40003f1c200 */
[----:B------:R-:W-:-:S04]  /*1100*/  FSETP.GTU.FTZ.AND P1, PT, |R8|, +INF , PT ;  /* 0x7f8000000800780b */ /* 0x000fc80003f3c200 */
[----:B------:R-:W-:-:S13]  /*1110*/  PLOP3.LUT P0, PT, P0, P1, PT, 0xf8, 0x8f ;  /* 0x00000000008f781c */ /* 0x000fda0000703f70 */
[----:B------:R-:W-:Y:S05]  /*1120*/  @P0 BRA `(.L_x_15) ;  /* 0x0000000400440947 */ /* 0x000fea0003800000 */
[----:B0-----:R-:W-:-:S13]  /*1130*/  LOP3.LUT P0, RZ, R14, 0x7fffffff, R13, 0xc8, !PT ;  /* 0x7fffffff0eff7812 */ /* 0x001fda000780c80d */
[----:B------:R-:W-:Y:S05]  /*1140*/  @!P0 BRA `(.L_x_16) ;  /* 0x0000000400348947 */ /* 0x000fea0003800000 */
[C---:B------:R-:W-:Y:S02]  /*1150*/  FSETP.NEU.FTZ.AND P2, PT, |R7|.reuse, +INF , PT ;  /* 0x7f8000000700780b */ /* 0x040fe40003f5d200 */
[----:B------:R-:W-:Y:S02]  /*1160*/  FSETP.NEU.FTZ.AND P1, PT, |R8|, +INF , PT ;  /* 0x7f8000000800780b */ /* 0x000fe40003f3d200 */
[----:B------:R-:W-:-:S11]  /*1170*/  FSETP.NEU.FTZ.AND P0, PT, |R7|, +INF , PT ;  /* 0x7f8000000700780b */ /* 0x000fd60003f1d200 */
[----:B------:R-:W-:Y:S05]  /*1180*/  @!P1 BRA !P2, `(.L_x_16) ;  /* 0x0000000400249947 */ /* 0x000fea0005000000 */
[----:B------:R-:W-:-:S04]  /*1190*/  LOP3.LUT P2, RZ, R13, 0x7fffffff, RZ, 0xc0, !PT ;  /* 0x7fffffff0dff7812 */ /* 0x000fc8000784c0ff */
[----:B------:R-:W-:-:S13]  /*11a0*/  PLOP3.LUT P1, PT, P1, P2, PT, 0x2f, 0xf2 ;  /* 0x0000000000f2781c */ /* 0x000fda0000f24577 */
[----:B------:R-:W-:Y:S05]  /*11b0*/  @P1 BRA `(.L_x_17) ;  /* 0x0000000400101947 */ /* 0x000fea0003800000 */
[----:B------:R-:W-:-:S04]  /*11c0*/  LOP3.LUT P1, RZ, R14, 0x7fffffff, RZ, 0xc0, !PT ;  /* 0x7fffffff0eff7812 */ /* 0x000fc8000782c0ff */
[----:B------:R-:W-:-:S13]  /*11d0*/  PLOP3.LUT P0, PT, P0, P1, PT, 0x2f, 0xf2 ;  /* 0x0000000000f2781c */ /* 0x000fda0000702577 */
[----:B------:R-:W-:Y:S05]  /*11e0*/  @P0 BRA `(.L_x_18) ;  /* 0x0000000000f80947 */ /* 0x000fea0003800000 */
[----:B------:R-:W-:Y:S02]  /*11f0*/  ISETP.GE.AND P0, PT, R16, RZ, PT ;  /* 0x000000ff1000720c */ /* 0x000fe40003f06270 */
[----:B------:R-:W-:-:S11]  /*1200*/  ISETP.GE.AND P1, PT, R17, RZ, PT ;  /* 0x000000ff1100720c */ /* 0x000fd60003f26270 */
[----:B------:R-:W-:Y:S02]  /*1210*/  @P0 IMAD.MOV.U32 R9, RZ, RZ, RZ ;  /* 0x000000ffff090224 */ /* 0x000fe400078e00ff */
[----:B------:R-:W-:Y:S01]  /*1220*/  @!P0 FFMA R13, R7, 1.84467440737095516160e+19, RZ ;  /* 0x5f800000070d8823 */ /* 0x000fe200000000ff */
[----:B------:R-:W-:Y:S02]  /*1230*/  @!P0 IMAD.MOV.U32 R9, RZ, RZ, -0x40 ;  /* 0xffffffc0ff098424 */ /* 0x000fe400078e00ff */
[----:B------:R-:W-:Y:S02]  /*1240*/  @!P1 FFMA R14, R8, 1.84467440737095516160e+19, RZ ;  /* 0x5f800000080e9823 */ /* 0x000fe400000000ff */
[----:B------:R-:W-:-:S07]  /*1250*/  @!P1 VIADD R9, R9, 0x40 ;  /* 0x0000004009099836 */ /* 0x000fce0000000000 */
.L_x_14:
[----:B------:R-:W-:Y:S01]  /*1260*/  LEA R7, R11, 0xc0800000, 0x17 ;  /* 0xc08000000b077811 */ /* 0x000fe200078eb8ff */
[----:B------:R-:W-:-:S04]  /*1270*/  VIADD R12, R12, 0xffffff81 ;  /* 0xffffff810c0c7836 */ /* 0x000fc80000000000 */
[----:B0-----:R-:W-:Y:S02]  /*1280*/  IMAD.IADD R14, R14, 0x1, -R7 ;  /* 0x000000010e0e7824 */ /* 0x001fe400078e0a07 */
[C---:B------:R-:W-:Y:S01]  /*1290*/  IMAD R7, R12.reuse, -0x800000, R13 ;  /* 0xff8000000c077824 */ /* 0x040fe200078e020d */
[----:B------:R-:W-:Y:S01]  /*12a0*/  IADD3 R12, PT, PT, R12, 0x7f, -R11 ;  /* 0x0000007f0c0c7810 */ /* 0x000fe20007ffe80b */
[----:B------:R-:W0:Y:S01]  /*12b0*/  MUFU.RCP R8, R14 ;  /* 0x0000000e00087308 */ /* 0x000e220000001000 */
[----:B------:R-:W-:-:S03]  /*12c0*/  FADD.FTZ R16, -R14, -RZ ;  /* 0x800000ff0e107221 */ /* 0x000fc60000010100 */
[----:B------:R-:W-:Y:S02]  /*12d0*/  IMAD.IADD R12, R12, 0x1, R9 ;  /* 0x000000010c0c7824 */ /* 0x000fe400078e0209 */
[----:B0-----:R-:W-:-:S04]  /*12e0*/  FFMA R17, R8, R16, 1 ;  /* 0x3f80000008117423 */ /* 0x001fc80000000010 */
[----:B------:R-:W-:-:S04]  /*12f0*/  FFMA R17, R8, R17, R8 ;  /* 0x0000001108117223 */ /* 0x000fc80000000008 */
[----:B------:R-:W-:-:S04]  /*1300*/  FFMA R8, R7, R17, RZ ;  /* 0x0000001107087223 */ /* 0x000fc800000000ff */
[----:B------:R-:W-:-:S04]  /*1310*/  FFMA R13, R16, R8, R7 ;  /* 0x00000008100d7223 */ /* 0x000fc80000000007 */
[----:B------:R-:W-:-:S04]  /*1320*/  FFMA R18, R17, R13, R8 ;  /* 0x0000000d11127223 */ /* 0x000fc80000000008 */
[----:B------:R-:W-:-:S04]  /*1330*/  FFMA R13, R16, R18, R7 ;  /* 0x00000012100d7223 */ /* 0x000fc80000000007 */
[----:B------:R-:W-:-:S05]  /*1340*/  FFMA R7, R17, R13, R18 ;  /* 0x0000000d11077223 */ /* 0x000fca0000000012 */
[----:B------:R-:W-:-:S04]  /*1350*/  SHF.R.U32.HI R8, RZ, 0x17, R7 ;  /* 0x00000017ff087819 */ /* 0x000fc80000011607 */
[----:B------:R-:W-:-:S05]  /*1360*/  LOP3.LUT R8, R8, 0xff, RZ, 0xc0, !PT ;  /* 0x000000ff08087812 */ /* 0x000fca00078ec0ff */
[----:B------:R-:W-:-:S04]  /*1370*/  IMAD.IADD R14, R8, 0x1, R12 ;  /* 0x00000001080e7824 */ /* 0x000fc800078e020c */
[----:B------:R-:W-:-:S05]  /*1380*/  VIADD R8, R14, 0xffffffff ;  /* 0xffffffff0e087836 */ /* 0x000fca0000000000 */
[----:B------:R-:W-:-:S13]  /*1390*/  ISETP.GE.U32.AND P0, PT, R8, 0xfe, PT ;  /* 0x000000fe0800780c */ /* 0x000fda0003f06070 */
[----:B------:R-:W-:Y:S05]  /*13a0*/  @!P0 BRA `(.L_x_19) ;  /* 0x0000000000808947 */ /* 0x000fea0003800000 */
[----:B------:R-:W-:-:S13]  /*13b0*/  ISETP.GT.AND P0, PT, R14, 0xfe, PT ;  /* 0x000000fe0e00780c */ /* 0x000fda0003f04270 */
[----:B------:R-:W-:Y:S05]  /*13c0*/  @P0 BRA `(.L_x_20) ;  /* 0x00000000006c0947 */ /* 0x000fea0003800000 */
[----:B------:R-:W-:-:S13]  /*13d0*/  ISETP.GE.AND P0, PT, R14, 0x1, PT ;  /* 0x000000010e00780c */ /* 0x000fda0003f06270 */
[----:B------:R-:W-:Y:S05]  /*13e0*/  @P0 BRA `(.L_x_21) ;  /* 0x0000000000980947 */ /* 0x000fea0003800000 */
[----:B------:R-:W-:Y:S02]  /*13f0*/  ISETP.GE.AND P0, PT, R14, -0x18, PT ;  /* 0xffffffe80e00780c */ /* 0x000fe40003f06270 */
[----:B------:R-:W-:-:S11]  /*1400*/  LOP3.LUT R7, R7, 0x80000000, RZ, 0xc0, !PT ;  /* 0x8000000007077812 */ /* 0x000fd600078ec0ff */
[----:B------:R-:W-:Y:S05]  /*1410*/  @!P0 BRA `(.L_x_21) ;  /* 0x00000000008c8947 */ /* 0x000fea0003800000 */
[CCC-:B------:R-:W-:Y:S01]  /*1420*/  FFMA.RZ R8, R17.reuse, R13.reuse, R18.reuse ;  /* 0x0000000d11087223 */ /* 0x1c0fe2000000c012 */
[C---:B------:R-:W-:Y:S02]  /*1430*/  VIADD R12, R14.reuse, 0x20 ;  /* 0x000000200e0c7836 */ /* 0x040fe40000000000 */
[CCC-:B------:R-:W-:Y:S01]  /*1440*/  FFMA.RM R9, R17.reuse, R13.reuse, R18.reuse ;  /* 0x0000000d11097223 */ /* 0x1c0fe20000004012 */
[----:B------:R-:W-:Y:S02]  /*1450*/  ISETP.NE.AND P2, PT, R14, RZ, PT ;  /* 0x000000ff0e00720c */ /* 0x000fe40003f45270 */
[----:B------:R-:W-:Y:S01]  /*1460*/  LOP3.LUT R11, R8, 0x7fffff, RZ, 0xc0, !PT ;  /* 0x007fffff080b7812 */ /* 0x000fe200078ec0ff */
[----:B------:R-:W-:Y:S01]  /*1470*/  FFMA.RP R8, R17, R13, R18 ;  /* 0x0000000d11087223 */ /* 0x000fe20000008012 */
[----:B------:R-:W-:Y:S01]  /*1480*/  IMAD.MOV R13, RZ, RZ, -R14 ;  /* 0x000000ffff0d7224 */ /* 0x000fe200078e0a0e */
[----:B------:R-:W-:Y:S02]  /*1490*/  ISETP.NE.AND P1, PT, R14, RZ, PT ;  /* 0x000000ff0e00720c */ /* 0x000fe40003f25270 */
[----:B------:R-:W-:-:S02]  /*14a0*/  LOP3.LUT R11, R11, 0x800000, RZ, 0xfc, !PT ;  /* 0x008000000b0b7812 */ /* 0x000fc400078efcff */
[----:B------:R-:W-:Y:S02]  /*14b0*/  FSETP.NEU.FTZ.AND P0, PT, R8, R9, PT ;  /* 0x000000090800720b */ /* 0x000fe40003f1d000 */
[----:B------:R-:W-:Y:S02]  /*14c0*/  SHF.L.U32 R12, R11, R12, RZ ;  /* 0x0000000c0b0c7219 */ /* 0x000fe400000006ff */
[----:B------:R-:W-:Y:S02]  /*14d0*/  SEL R8, R13, RZ, P2 ;  /* 0x000000ff0d087207 */ /* 0x000fe40001000000 */
[----:B------:R-:W-:Y:S02]  /*14e0*/  ISETP.NE.AND P1, PT, R12, RZ, P1 ;  /* 0x000000ff0c00720c */ /* 0x000fe40000f25270 */
[----:B------:R-:W-:Y:S02]  /*14f0*/  SHF.R.U32.HI R8, RZ, R8, R11 ;  /* 0x00000008ff087219 */ /* 0x000fe4000001160b */
[----:B------:R-:W-:-:S02]  /*1500*/  PLOP3.LUT P0, PT, P0, P1, PT, 0xf8, 0x8f ;  /* 0x00000000008f781c */ /* 0x000fc40000703f70 */
[----:B------:R-:W-:Y:S02]  /*1510*/  SHF.R.U32.HI R12, RZ, 0x1, R8 ;  /* 0x00000001ff0c7819 */ /* 0x000fe40000011608 */
[----:B------:R-:W-:-:S04]  /*1520*/  SEL R9, RZ, 0x1, !P0 ;  /* 0x00000001ff097807 */ /* 0x000fc80004000000 */
[----:B------:R-:W-:-:S04]  /*1530*/  LOP3.LUT R9, R9, 0x1, R12, 0xf8, !PT ;  /* 0x0000000109097812 */ /* 0x000fc800078ef80c */
[----:B------:R-:W-:-:S05]  /*1540*/  LOP3.LUT R9, R9, R8, RZ, 0xc0, !PT ;  /* 0x0000000809097212 */ /* 0x000fca00078ec0ff */
[----:B------:R-:W-:-:S05]  /*1550*/  IMAD.IADD R12, R12, 0x1, R9 ;  /* 0x000000010c0c7824 */ /* 0x000fca00078e0209 */
[----:B------:R-:W-:Y:S01]  /*1560*/  LOP3.LUT R7, R12, R7, RZ, 0xfc, !PT ;  /* 0x000000070c077212 */ /* 0x000fe200078efcff */
[----:B------:R-:W-:Y:S06]  /*1570*/  BRA `(.L_x_21) ;  /* 0x0000000000347947 */ /* 0x000fec0003800000 */
.L_x_20:
[----:B------:R-:W-:-:S04]  /*1580*/  LOP3.LUT R7, R7, 0x80000000, RZ, 0xc0, !PT ;  /* 0x8000000007077812 */ /* 0x000fc800078ec0ff */
[----:B------:R-:W-:Y:S01]  /*1590*/  LOP3.LUT R7, R7, 0x7f800000, RZ, 0xfc, !PT ;  /* 0x7f80000007077812 */ /* 0x000fe200078efcff */
[----:B------:R-:W-:Y:S06]  /*15a0*/  BRA `(.L_x_21) ;  /* 0x0000000000287947 */ /* 0x000fec0003800000 */
.L_x_19:
[----:B------:R-:W-:Y:S01]  /*15b0*/  IMAD R7, R12, 0x800000, R7 ;  /* 0x008000000c077824 */ /* 0x000fe200078e0207 */
[----:B------:R-:W-:Y:S06]  /*15c0*/  BRA `(.L_x_21) ;  /* 0x0000000000207947 */ /* 0x000fec0003800000 */
.L_x_18:
[----:B------:R-:W-:-:S04]  /*15d0*/  LOP3.LUT R7, R14, 0x80000000, R13, 0x48, !PT ;  /* 0x800000000e077812 */ /* 0x000fc800078e480d */
[----:B------:R-:W-:Y:S01]  /*15e0*/  LOP3.LUT R7, R7, 0x7f800000, RZ, 0xfc, !PT ;  /* 0x7f80000007077812 */ /* 0x000fe200078efcff */
[----:B------:R-:W-:Y:S06]  /*15f0*/  BRA `(.L_x_21) ;  /* 0x0000000000147947 */ /* 0x000fec0003800000 */
.L_x_17:
[----:B------:R-:W-:Y:S01]  /*1600*/  LOP3.LUT R7, R14, 0x80000000, R13, 0x48, !PT ;  /* 0x800000000e077812 */ /* 0x000fe200078e480d */
[----:B------:R-:W-:Y:S06]  /*1610*/  BRA `(.L_x_21) ;  /* 0x00000000000c7947 */ /* 0x000fec0003800000 */
.L_x_16:
[----:B------:R-:W0:Y:S01]  /*1620*/  MUFU.RSQ R7, -QNAN ;  /* 0xffc0000000077908 */ /* 0x000e220000001400 */
[----:B------:R-:W-:Y:S05]  /*1630*/  BRA `(.L_x_21) ;  /* 0x0000000000047947 */ /* 0x000fea0003800000 */
.L_x_15:
[----:B------:R-:W-:-:S07]  /*1640*/  FADD.FTZ R7, R7, R8 ;  /* 0x0000000807077221 */ /* 0x000fce0000010000 */
.L_x_21:
[----:B------:R-:W-:-:S04]  /*1650*/  IMAD.MOV.U32 R11, RZ, RZ, 0x0 ;  /* 0x00000000ff0b7424 */ /* 0x000fc800078e00ff */
[----:B0-----:R-:W-:Y:S05]  /*1660*/  RET.REL.NODEC R10 `(_Z14calculate_tempiPfS_S_iiiiffffff) ;  /* 0xffffffe80a647950 */ /* 0x001fea0003c3ffff */
.L_x_22:
[----:B------:R-:W-:-:S00]  /*1670*/  BRA `(.L_x_22) ;  /* 0xfffffffc00fc7947 */ /* 0x000fc0000383ffff */
[----:B------:R-:W-:-:S00]  /*1680*/  NOP ;  /* 0x0000000000007918 */ /* 0x000fc00000000000 */
[----:B------:R-:W-:-:S00]  /*1690*/  NOP ;  /* 0x0000000000007918 */ /* 0x000fc00000000000 */
[----:B------:R-:W-:-:S00]  /*16a0*/  NOP ;  /* 0x0000000000007918 */ /* 0x000fc00000000000 */
[----:B------:R-:W-:-:S00]  /*16b0*/  NOP ;  /* 0x0000000000007918 */ /* 0x000fc00000000000 */
[----:B------:R-:W-:-:S00]  /*16c0*/  NOP ;  /* 0x0000000000007918 */ /* 0x000fc00000000000 */
[----:B------:R-:W-:-:S00]  /*16d0*/  NOP ;  /* 0x0000000000007918 */ /* 0x000fc00000000000 */
[----:B------:R-:W-:-:S00]  /*16e0*/  NOP ;  /* 0x0000000000007918 */ /* 0x000fc00000000000 */
[----:B------:R-:W-:-:S00]  /*16f0*/  NOP ;  /* 0x0000000000007918 */ /* 0x000fc00000000000 */
.L_x_24:


//--------------------- .nv.shared._Z14calculate_tempiPfS_S_iiiiffffff --------------------------
	.section	.nv.shared._Z14calculate_tempiPfS_S_iiiiffffff,"aw",@nobits
	.sectionflags	@""
	.align	4
.nv.shared._Z14calculate_tempiPfS_S_iiiiffffff:
	.zero		4096


//--------------------- .nv.shared.reserved.0     --------------------------
	.section	.nv.shared.reserved.0,"aw",@nobits
	.weak		__nv_reservedSMEM_offset_0_alias
	.size		__nv_reservedSMEM_offset_0_alias, 0, 64
	.other		__nv_reservedSMEM_offset_0_alias,@"STO_CUDA_RESERVED_SHARED STV_DEFAULT"
__nv_reservedSMEM_offset_0_alias:
	.zero		0
	.zero		64


//--------------------- .nv.constant0._Z14calculate_tempiPfS_S_iiiiffffff --------------------------
	.section	.nv.constant0._Z14calculate_tempiPfS_S_iiiiffffff,"a",@progbits
	.sectionflags	@""
	.align	4
.nv.constant0._Z14calculate_tempiPfS_S_iiiiffffff:
	.zero		968


//--------------------- SYMBOLS --------------------------

	.type		.nv.reservedSmem.offset0,@object
	.size		.nv.reservedSmem.offset0,0x4
	.type		.nv.reservedSmem.cap,@object
	.size		.nv.reservedSmem.cap,0x4
